	.headerflags	@"EF_CUDA_TEXMODE_UNIFIED EF_CUDA_64BIT_ADDRESS EF_CUDA_ACCELERATORS EF_CUDA_SM90 EF_CUDA_VIRTUAL_SM(EF_CUDA_SM90)"
	.elftype	@"ET_EXEC"


//--------------------- .nv.info                  --------------------------
	.section	.nv.info,"",@"SHT_CUDA_INFO"
	.align	4


	//----- nvinfo : EIATTR_REGCOUNT
	.align		4
        /*0000*/ 	.byte	0x04, 0x2f
        /*0002*/ 	.short	(.L_1 - .L_0)
	.align		4
.L_0:
        /*0004*/ 	.word	index@(triton_poi_fused_cat_0)
        /*0008*/ 	.word	0x00000016


	//----- nvinfo : EIATTR_MIN_STACK_SIZE
	.align		4
.L_1:
        /*000c*/ 	.byte	0x04, 0x12
        /*000e*/ 	.short	(.L_3 - .L_2)
	.align		4
.L_2:
        /*0010*/ 	.word	index@(triton_poi_fused_cat_0)
        /*0014*/ 	.word	0x00000000


	//----- nvinfo : EIATTR_FRAME_SIZE
	.align		4
.L_3:
        /*0018*/ 	.byte	0x04, 0x11
        /*001a*/ 	.short	(.L_5 - .L_4)
	.align		4
.L_4:
        /*001c*/ 	.word	index@(triton_poi_fused_cat_0)
        /*0020*/ 	.word	0x00000000


	//----- nvinfo : EIATTR_MIN_STACK_SIZE
	.align		4
.L_5:
        /*0024*/ 	.byte	0x04, 0x12
        /*0026*/ 	.short	(.L_7 - .L_6)
	.align		4
.L_6:
        /*0028*/ 	.word	index@(triton_poi_fused_cat_0)
        /*002c*/ 	.word	0x00000000
.L_7:


//--------------------- .nv.info.triton_poi_fused_cat_0 --------------------------
	.section	.nv.info.triton_poi_fused_cat_0,"",@"SHT_CUDA_INFO"
	.sectionflags	@""
	.align	4


	//----- nvinfo : EIATTR_CUDA_API_VERSION
	.align		4
        /*0000*/ 	.byte	0x04, 0x37
        /*0002*/ 	.short	(.L_9 - .L_8)
.L_8:
        /*0004*/ 	.word	0x0000007c


	//----- nvinfo : EIATTR_KPARAM_INFO
	.align		4
.L_9:
        /*0008*/ 	.byte	0x04, 0x17
        /*000a*/ 	.short	(.L_11 - .L_10)
.L_10:
        /*000c*/ 	.word	0x00000000
        /*0010*/ 	.short	0x0005
        /*0012*/ 	.short	0x0028
        /*0014*/ 	.byte	0x00, 0xf0, 0x11, 0x00


	//----- nvinfo : EIATTR_KPARAM_INFO
	.align		4
.L_11:
        /*0018*/ 	.byte	0x04, 0x17
        /*001a*/ 	.short	(.L_13 - .L_12)
.L_12:
        /*001c*/ 	.word	0x00000000
        /*0020*/ 	.short	0x0004
        /*0022*/ 	.short	0x0020
        /*0024*/ 	.byte	0x00, 0xf4, 0x21, 0x00


	//----- nvinfo : EIATTR_KPARAM_INFO
	.align		4
.L_13:
        /*0028*/ 	.byte	0x04, 0x17
        /*002a*/ 	.short	(.L_15 - .L_14)
.L_14:
        /*002c*/ 	.word	0x00000000
        /*0030*/ 	.short	0x0003
        /*0032*/ 	.short	0x0018
        /*0034*/ 	.byte	0x00, 0xf4, 0x21, 0x00


	//----- nvinfo : EIATTR_KPARAM_INFO
	.align		4
.L_15:
        /*0038*/ 	.byte	0x04, 0x17
        /*003a*/ 	.short	(.L_17 - .L_16)
.L_16:
        /*003c*/ 	.word	0x00000000
        /*0040*/ 	.short	0x0002
        /*0042*/ 	.short	0x0010
        /*0044*/ 	.byte	0x00, 0xf4, 0x21, 0x00


	//----- nvinfo : EIATTR_KPARAM_INFO
	.align		4
.L_17:
        /*0048*/ 	.byte	0x04, 0x17
        /*004a*/ 	.short	(.L_19 - .L_18)
.L_18:
        /*004c*/ 	.word	0x00000000
        /*0050*/ 	.short	0x0001
        /*0052*/ 	.short	0x0008
        /*0054*/ 	.byte	0x00, 0xf4, 0x21, 0x00


	//----- nvinfo : EIATTR_KPARAM_INFO
	.align		4
.L_19:
        /*0058*/ 	.byte	0x04, 0x17
        /*005a*/ 	.short	(.L_21 - .L_20)
.L_20:
        /*005c*/ 	.word	0x00000000
        /*0060*/ 	.short	0x0000
        /*0062*/ 	.short	0x0000
        /*0064*/ 	.byte	0x00, 0xf4, 0x21, 0x00


	//----- nvinfo : EIATTR_SPARSE_MMA_MASK
	.align		4
.L_21:
        /*0068*/ 	.byte	0x03, 0x50
        /*006a*/ 	.short	0x0000


	//----- nvinfo : EIATTR_MAXREG_COUNT
	.align		4
        /*006c*/ 	.byte	0x03, 0x1b
        /*006e*/ 	.short	0x00ff


	//----- nvinfo : EIATTR_EXIT_INSTR_OFFSETS
	.align		4
        /*0070*/ 	.byte	0x04, 0x1c
        /*0072*/ 	.short	(.L_23 - .L_22)


	//   ....[0]....
.L_22:
        /*0074*/ 	.word	0x000003e0


	//   ....[1]....
        /*0078*/ 	.word	0x00000400


	//----- nvinfo : EIATTR_REQNTID
	.align		4
.L_23:
        /*007c*/ 	.byte	0x04, 0x10
        /*007e*/ 	.short	(.L_25 - .L_24)
.L_24:
        /*0080*/ 	.word	0x00000020
        /*0084*/ 	.word	0x00000001
        /*0088*/ 	.word	0x00000001


	//----- nvinfo : EIATTR_CBANK_PARAM_SIZE
	.align		4
.L_25:
        /*008c*/ 	.byte	0x03, 0x19
        /*008e*/ 	.short	0x002c


	//----- nvinfo : EIATTR_PARAM_CBANK
	.align		4
        /*0090*/ 	.byte	0x04, 0x0a
        /*0092*/ 	.short	(.L_27 - .L_26)
	.align		4
.L_26:
        /*0094*/ 	.word	index@(.nv.constant0.triton_poi_fused_cat_0)
        /*0098*/ 	.short	0x0210
        /*009a*/ 	.short	0x002c


	//----- nvinfo : EIATTR_SW_WAR
	.align		4
.L_27:
        /*009c*/ 	.byte	0x04, 0x36
        /*009e*/ 	.short	(.L_29 - .L_28)
.L_28:
        /*00a0*/ 	.word	0x00000008
.L_29:


//--------------------- .nv.callgraph             --------------------------
	.section	.nv.callgraph,"",@"SHT_CUDA_CALLGRAPH"
	.align	4
	.sectionentsize	8
	.align		4
        /*0000*/ 	.word	0x00000000
	.align		4
        /*0004*/ 	.word	0xffffffff
	.align		4
        /*0008*/ 	.word	0x00000000
	.align		4
        /*000c*/ 	.word	0xfffffffe
	.align		4
        /*0010*/ 	.word	0x00000000
	.align		4
        /*0014*/ 	.word	0xfffffffd
	.align		4
        /*0018*/ 	.word	0x00000000
	.align		4
        /*001c*/ 	.word	0xfffffffc


//--------------------- .text.triton_poi_fused_cat_0 --------------------------
	.section	.text.triton_poi_fused_cat_0,"ax",@progbits
	.align	128
        .global         triton_poi_fused_cat_0
        .type           triton_poi_fused_cat_0,@function
        .size           triton_poi_fused_cat_0,(.L_x_1 - triton_poi_fused_cat_0)
        .other          triton_poi_fused_cat_0,@"STO_CUDA_ENTRY STV_DEFAULT"
triton_poi_fused_cat_0:
.text.triton_poi_fused_cat_0:
[----:B------:R-:W0:Y:S02]  /*0000*/  LDC R1, c[0x0][0x28] ;  /* 0x00000a00ff017b82 */ /* 0x000e240000000800 */
[----:B------:R-:W1:Y:S01]  /*0010*/  S2R R0, SR_TID.X ;  /* 0x0000000000007919 */ /* 0x000e620000002100 */
[----:B------:R-:W2:Y:S01]  /*0020*/  LDC.64 R4, c[0x0][0x218] ;  /* 0x00008600ff047b82 */ /* 0x000ea20000000a00 */
[----:B------:R-:W-:Y:S01]  /*0030*/  ULDC.64 UR4, c[0x0][0x208] ;  /* 0x0000820000047ab9 */ /* 0x000fe20000000a00 */
[----:B------:R-:W3:Y:S06]  /*0040*/  S2R R11, SR_CTAID.X ;  /* 0x00000000000b7919 */ /* 0x000eec0000002500 */
[----:B------:R-:W4:Y:S01]  /*0050*/  LDC.64 R8, c[0x0][0x228] ;  /* 0x00008a00ff087b82 */ /* 0x000f220000000a00 */
[----:B-1----:R-:W-:Y:S01]  /*0060*/  IMAD.SHL.U32 R0, R0, 0x2, RZ ;  /* 0x0000000200007824 */ /* 0x002fe200078e00ff */
[----:B---3--:R-:W-:-:S04]  /*0070*/  SHF.R.S32.HI R2, RZ, 0x19, R11 ;  /* 0x00000019ff027819 */ /* 0x008fc8000001140b */
[----:B------:R-:W-:Y:S02]  /*0080*/  LOP3.LUT R0, R0, 0x3e, RZ, 0xc0, !PT ;  /* 0x0000003e00007812 */ /* 0x000fe400078ec0ff */
[----:B------:R-:W-:-:S03]  /*0090*/  SGXT R2, R2, 0x1 ;  /* 0x000000010202781a */ /* 0x000fc60000000200 */
[----:B------:R-:W-:-:S05]  /*00a0*/  IMAD R11, R11, 0x40, R0 ;  /* 0x000000400b0b7824 */ /* 0x000fca00078e0200 */
[-C--:B------:R-:W-:Y:S02]  /*00b0*/  LEA.HI R0, R2, R11.reuse, RZ, 0x2 ;  /* 0x0000000b02007211 */ /* 0x080fe400078f10ff */
[----:B------:R-:W-:Y:S02]  /*00c0*/  SHF.R.S32.HI R6, RZ, 0x1f, R11 ;  /* 0x0000001fff067819 */ /* 0x000fe4000001140b */
[----:B------:R-:W-:Y:S02]  /*00d0*/  SHF.R.S32.HI R2, RZ, 0x2, R0 ;  /* 0x00000002ff027819 */ /* 0x000fe40000011400 */
[----:B------:R-:W-:Y:S02]  /*00e0*/  LEA.HI R10, R6, R11, RZ, 0x4 ;  /* 0x0000000b060a7211 */ /* 0x000fe400078f20ff */
[----:B------:R-:W-:Y:S01]  /*00f0*/  LEA.HI R3, R2, R2, RZ, 0x2 ;  /* 0x0000000202037211 */ /* 0x000fe200078f10ff */
[----:B------:R-:W1:Y:S01]  /*0100*/  LDC.64 R6, c[0x0][0x220] ;  /* 0x00008800ff067b82 */ /* 0x000e620000000a00 */
[----:B------:R-:W-:-:S02]  /*0110*/  LOP3.LUT R12, R0, 0xfffffffc, RZ, 0xc0, !PT ;  /* 0xfffffffc000c7812 */ /* 0x000fc400078ec0ff */
[----:B------:R-:W-:Y:S02]  /*0120*/  LOP3.LUT R3, R3, 0xfffffffc, RZ, 0xc0, !PT ;  /* 0xfffffffc03037812 */ /* 0x000fe400078ec0ff */
[----:B------:R-:W-:Y:S01]  /*0130*/  LOP3.LUT R0, R10, 0xfffffff0, RZ, 0xc0, !PT ;  /* 0xfffffff00a007812 */ /* 0x000fe200078ec0ff */
[C---:B------:R-:W-:Y:S01]  /*0140*/  IMAD.IADD R15, R11.reuse, 0x1, -R12 ;  /* 0x000000010b0f7824 */ /* 0x040fe200078e0a0c */
[----:B------:R-:W-:Y:S01]  /*0150*/  SHF.R.S32.HI R10, RZ, 0x4, R10 ;  /* 0x00000004ff0a7819 */ /* 0x000fe2000001140a */
[----:B------:R-:W-:Y:S01]  /*0160*/  IMAD.IADD R17, R2, 0x1, -R3 ;  /* 0x0000000102117824 */ /* 0x000fe200078e0a03 */
[C---:B------:R-:W-:Y:S01]  /*0170*/  ISETP.GE.AND P2, PT, R11.reuse, 0x40, PT ;  /* 0x000000400b00780c */ /* 0x040fe20003f46270 */
[----:B------:R-:W3:Y:S01]  /*0180*/  LDC.64 R2, c[0x0][0x210] ;  /* 0x00008400ff027b82 */ /* 0x000ee20000000a00 */
[----:B------:R-:W-:Y:S02]  /*0190*/  IMAD.IADD R13, R11, 0x1, -R0 ;  /* 0x000000010b0d7824 */ /* 0x000fe400078e0a00 */
[C---:B------:R-:W-:Y:S01]  /*01a0*/  ISETP.GE.AND P3, PT, R17.reuse, 0x2, PT ;  /* 0x000000021100780c */ /* 0x040fe20003f66270 */
[C---:B------:R-:W-:Y:S01]  /*01b0*/  IMAD R15, R10.reuse, 0x8, R15 ;  /* 0x000000080a0f7824 */ /* 0x040fe200078e020f */
[C---:B------:R-:W-:Y:S01]  /*01c0*/  ISETP.GT.AND P1, PT, R17.reuse, 0x1, !P2 ;  /* 0x000000011100780c */ /* 0x040fe20005724270 */
[----:B------:R-:W-:Y:S01]  /*01d0*/  VIADD R14, R17, 0xfffffffe ;  /* 0xfffffffe110e7836 */ /* 0x000fe20000000000 */
[----:B------:R-:W-:Y:S01]  /*01e0*/  ISETP.LT.AND P0, PT, R11, 0x40, !P3 ;  /* 0x000000400b00780c */ /* 0x000fe20005f01270 */
[----:B------:R-:W-:-:S02]  /*01f0*/  IMAD R13, R10, 0x8, R13 ;  /* 0x000000080a0d7824 */ /* 0x000fc400078e020d */
[----:B------:R-:W-:Y:S02]  /*0200*/  IMAD R15, R14, 0x4, R15 ;  /* 0x000000040e0f7824 */ /* 0x000fe400078e020f */
[----:B------:R-:W-:Y:S02]  /*0210*/  IMAD.MOV.U32 R0, RZ, RZ, RZ ;  /* 0x000000ffff007224 */ /* 0x000fe400078e00ff */
[----:B--2---:R-:W-:Y:S01]  /*0220*/  IMAD.WIDE R4, R17, 0x4, R4 ;  /* 0x0000000411047825 */ /* 0x004fe200078e0204 */
[----:B------:R-:W-:-:S03]  /*0230*/  CS2R R16, SRZ ;  /* 0x0000000000107805 */ /* 0x000fc6000001ff00 */
[----:B------:R-:W-:Y:S02]  /*0240*/  IMAD.MOV.U32 R10, RZ, RZ, RZ ;  /* 0x000000ffff0a7224 */ /* 0x000fe400078e00ff */
[----:B-1----:R-:W-:Y:S01]  /*0250*/  IMAD.WIDE R6, R15, 0x4, R6 ;  /* 0x000000040f067825 */ /* 0x002fe200078e0206 */
[----:B------:R-:W2:Y:S03]  /*0260*/  @P0 LDG.E.EL R0, desc[UR4][R4.64] ;  /* 0x0000000404000981 */ /* 0x000ea6000c2e1900 */
[----:B---3--:R-:W-:Y:S01]  /*0270*/  IMAD.WIDE R2, R13, 0x4, R2 ;  /* 0x000000040d027825 */ /* 0x008fe200078e0202 */
[----:B------:R-:W-:Y:S01]  /*0280*/  CS2R R12, SRZ ;  /* 0x00000000000c7805 */ /* 0x000fe2000001ff00 */
[----:B------:R1:W3:Y:S02]  /*0290*/  @P0 LDG.E.EL R10, desc[UR4][R4.64] ;  /* 0x00000004040a0981 */ /* 0x0002e4000c2e1900 */
[----:B----4-:R-:W-:Y:S01]  /*02a0*/  IMAD.WIDE R8, R14, 0x4, R8 ;  /* 0x000000040e087825 */ /* 0x010fe200078e0208 */
[----:B------:R-:W-:Y:S01]  /*02b0*/  CS2R R14, SRZ ;  /* 0x00000000000e7805 */ /* 0x000fe2000001ff00 */
[----:B------:R-:W4:Y:S04]  /*02c0*/  @P1 LDG.E.64 R16, desc[UR4][R6.64] ;  /* 0x0000000406101981 */ /* 0x000f28000c1e1b00 */
[----:B------:R5:W4:Y:S01]  /*02d0*/  @P0 LDG.E.64 R12, desc[UR4][R2.64] ;  /* 0x00000004020c0981 */ /* 0x000b22000c1e1b00 */
[----:B-1----:R-:W5:Y:S03]  /*02e0*/  LDC.64 R4, c[0x0][0x230] ;  /* 0x00008c00ff047b82 */ /* 0x002f660000000a00 */
[----:B------:R-:W4:Y:S04]  /*02f0*/  @P1 LDG.E.EL R14, desc[UR4][R8.64] ;  /* 0x00000004080e1981 */ /* 0x000f28000c2e1900 */
[----:B------:R-:W4:Y:S01]  /*0300*/  @P1 LDG.E.EL R15, desc[UR4][R8.64] ;  /* 0x00000004080f1981 */ /* 0x000f22000c2e1900 */
[----:B-----5:R-:W-:Y:S01]  /*0310*/  IMAD.WIDE R2, R11, 0x4, R4 ;  /* 0x000000040b027825 */ /* 0x020fe200078e0204 */
[----:B--2---:R-:W-:-:S02]  /*0320*/  SEL R19, R0, RZ, P0 ;  /* 0x000000ff00137207 */ /* 0x004fc40000000000 */
[----:B---3--:R-:W-:Y:S02]  /*0330*/  SEL R10, R10, RZ, P0 ;  /* 0x000000ff0a0a7207 */ /* 0x008fe40000000000 */
[----:B----4-:R-:W-:Y:S02]  /*0340*/  SEL R16, R16, RZ, P1 ;  /* 0x000000ff10107207 */ /* 0x010fe40000800000 */
[----:B------:R-:W-:Y:S02]  /*0350*/  SEL R0, R17, RZ, P1 ;  /* 0x000000ff11007207 */ /* 0x000fe40000800000 */
[----:B------:R-:W-:Y:S02]  /*0360*/  SEL R12, R12, RZ, P0 ;  /* 0x000000ff0c0c7207 */ /* 0x000fe40000000000 */
[----:B------:R-:W-:Y:S02]  /*0370*/  SEL R13, R13, RZ, P0 ;  /* 0x000000ff0d0d7207 */ /* 0x000fe40000000000 */
[----:B------:R-:W-:-:S02]  /*0380*/  SEL R7, R14, RZ, P1 ;  /* 0x000000ff0e077207 */ /* 0x000fc40000800000 */
[----:B------:R-:W-:Y:S01]  /*0390*/  SEL R15, R15, RZ, P1 ;  /* 0x000000ff0f0f7207 */ /* 0x000fe20000800000 */
[----:B------:R-:W-:Y:S01]  /*03a0*/  FADD R12, R12, R19 ;  /* 0x000000130c0c7221 */ /* 0x000fe20000000000 */
[----:B------:R-:W-:Y:S01]  /*03b0*/  FADD R13, R13, R10 ;  /* 0x0000000a0d0d7221 */ /* 0x000fe20000000000 */
[----:B------:R-:W-:Y:S02]  /*03c0*/  @P3 FADD R12, R16, R7 ;  /* 0x00000007100c3221 */ /* 0x000fe40000000000 */
[----:B------:R-:W-:Y:S01]  /*03d0*/  @P3 FADD R13, R0, R15 ;  /* 0x0000000f000d3221 */ /* 0x000fe20000000000 */
[----:B------:R-:W-:Y:S06]  /*03e0*/  @P2 EXIT ;  /* 0x000000000000294d */ /* 0x000fec0003800000 */
[----:B------:R-:W-:Y:S01]  /*03f0*/  STG.E.64 desc[UR4][R2.64], R12 ;  /* 0x0000000c02007986 */ /* 0x000fe2000c101b04 */
[----:B------:R-:W-:Y:S05]  /*0400*/  EXIT ;  /* 0x000000000000794d */ /* 0x000fea0003800000 */
.L_x_0:
[----:B------:R-:W-:-:S00]  /*0410*/  BRA `(.L_x_0) ;  /* 0xfffffffc00fc7947 */ /* 0x000fc0000383ffff */
[----:B------:R-:W-:-:S00]  /*0420*/  NOP ;  /* 0x0000000000007918 */ /* 0x000fc00000000000 */
        /* <DEDUP_REMOVED lines=13> */
.L_x_1:


//--------------------- .nv.constant0.triton_poi_fused_cat_0 --------------------------
	.section	.nv.constant0.triton_poi_fused_cat_0,"a",@progbits
	.sectionflags	@""
	.align	4
.nv.constant0.triton_poi_fused_cat_0:
	.zero		572
